//
// Generated by NVIDIA NVVM Compiler
//
// Compiler Build ID: CL-36424714
// Cuda compilation tools, release 13.0, V13.0.88
// Based on NVVM 20.0.0
//

.version 9.0
.target sm_100
.address_size 64

	// .globl	_Z15MulMatrixKernelPdS_S_i

.visible .entry _Z15MulMatrixKernelPdS_S_i(
	.param .u64 .ptr .align 1 _Z15MulMatrixKernelPdS_S_i_param_0,
	.param .u64 .ptr .align 1 _Z15MulMatrixKernelPdS_S_i_param_1,
	.param .u64 .ptr .align 1 _Z15MulMatrixKernelPdS_S_i_param_2,
	.param .u32 _Z15MulMatrixKernelPdS_S_i_param_3
)
{
	.reg .pred 	%p<10>;
	.reg .b32 	%r<43>;
	.reg .b64 	%rd<67>;
	.reg .b64 	%fd<67>;

	ld.param.u64 	%rd14, [_Z15MulMatrixKernelPdS_S_i_param_0];
	ld.param.u64 	%rd15, [_Z15MulMatrixKernelPdS_S_i_param_1];
	ld.param.u32 	%r18, [_Z15MulMatrixKernelPdS_S_i_param_3];
	cvta.to.global.u64 	%rd1, %rd15;
	cvta.to.global.u64 	%rd2, %rd14;
	mov.u32 	%r19, %tid.x;
	mov.u32 	%r20, %ntid.x;
	mov.u32 	%r21, %ctaid.x;
	mad.lo.s32 	%r1, %r20, %r21, %r19;
	mov.u32 	%r22, %tid.y;
	mov.u32 	%r23, %ntid.y;
	mov.u32 	%r24, %ctaid.y;
	mad.lo.s32 	%r25, %r23, %r24, %r22;
	max.s32 	%r26, %r1, %r25;
	setp.ge.s32 	%p1, %r26, %r18;
	@%p1 bra 	$L__BB0_13;
	mul.lo.s32 	%r3, %r18, %r25;
	and.b32  	%r4, %r18, 7;
	setp.lt.u32 	%p2, %r18, 8;
	mov.f64 	%fd66, 0d0000000000000000;
	mov.b32 	%r41, 0;
	@%p2 bra 	$L__BB0_4;
	and.b32  	%r28, %r18, 2147483640;
	neg.s32 	%r39, %r28;
	mul.wide.s32 	%rd16, %r18, 8;
	add.s64 	%rd3, %rd1, %rd16;
	mul.wide.s32 	%rd17, %r18, 16;
	add.s64 	%rd4, %rd1, %rd17;
	mul.wide.s32 	%rd18, %r18, 24;
	add.s64 	%rd5, %rd1, %rd18;
	mul.wide.s32 	%rd19, %r18, 32;
	add.s64 	%rd6, %rd1, %rd19;
	mul.wide.s32 	%rd20, %r18, 40;
	add.s64 	%rd7, %rd1, %rd20;
	mul.wide.s32 	%rd21, %r18, 48;
	add.s64 	%rd8, %rd1, %rd21;
	mul.wide.s32 	%rd22, %r18, 56;
	add.s64 	%rd9, %rd1, %rd22;
	mul.wide.u32 	%rd23, %r3, 8;
	add.s64 	%rd24, %rd23, %rd2;
	add.s64 	%rd66, %rd24, 32;
	mov.f64 	%fd66, 0d0000000000000000;
	mov.u32 	%r38, %r1;
$L__BB0_3:
	.pragma "nounroll";
	and.b32  	%r41, %r18, 2147483640;
	mul.wide.s32 	%rd25, %r38, 8;
	add.s64 	%rd26, %rd3, %rd25;
	add.s64 	%rd27, %rd4, %rd25;
	add.s64 	%rd28, %rd5, %rd25;
	add.s64 	%rd29, %rd6, %rd25;
	add.s64 	%rd30, %rd7, %rd25;
	add.s64 	%rd31, %rd8, %rd25;
	add.s64 	%rd32, %rd9, %rd25;
	add.s64 	%rd33, %rd1, %rd25;
	ld.global.f64 	%fd16, [%rd66+-32];
	ld.global.f64 	%fd17, [%rd33];
	fma.rn.f64 	%fd18, %fd16, %fd17, %fd66;
	ld.global.f64 	%fd19, [%rd66+-24];
	ld.global.f64 	%fd20, [%rd26];
	fma.rn.f64 	%fd21, %fd19, %fd20, %fd18;
	ld.global.f64 	%fd22, [%rd66+-16];
	ld.global.f64 	%fd23, [%rd27];
	fma.rn.f64 	%fd24, %fd22, %fd23, %fd21;
	ld.global.f64 	%fd25, [%rd66+-8];
	ld.global.f64 	%fd26, [%rd28];
	fma.rn.f64 	%fd27, %fd25, %fd26, %fd24;
	ld.global.f64 	%fd28, [%rd66];
	ld.global.f64 	%fd29, [%rd29];
	fma.rn.f64 	%fd30, %fd28, %fd29, %fd27;
	ld.global.f64 	%fd31, [%rd66+8];
	ld.global.f64 	%fd32, [%rd30];
	fma.rn.f64 	%fd33, %fd31, %fd32, %fd30;
	ld.global.f64 	%fd34, [%rd66+16];
	ld.global.f64 	%fd35, [%rd31];
	fma.rn.f64 	%fd36, %fd34, %fd35, %fd33;
	ld.global.f64 	%fd37, [%rd66+24];
	ld.global.f64 	%fd38, [%rd32];
	fma.rn.f64 	%fd66, %fd37, %fd38, %fd36;
	add.s32 	%r39, %r39, 8;
	shl.b32 	%r29, %r18, 3;
	add.s32 	%r38, %r38, %r29;
	add.s64 	%rd66, %rd66, 64;
	setp.ne.s32 	%p3, %r39, 0;
	@%p3 bra 	$L__BB0_3;
$L__BB0_4:
	setp.eq.s32 	%p4, %r4, 0;
	@%p4 bra 	$L__BB0_12;
	and.b32  	%r12, %r18, 3;
	setp.lt.u32 	%p5, %r4, 4;
	@%p5 bra 	$L__BB0_7;
	add.s32 	%r30, %r41, %r3;
	mul.wide.u32 	%rd34, %r30, 8;
	add.s64 	%rd35, %rd2, %rd34;
	ld.global.f64 	%fd40, [%rd35];
	mad.lo.s32 	%r31, %r41, %r18, %r1;
	mul.wide.s32 	%rd36, %r31, 8;
	add.s64 	%rd37, %rd1, %rd36;
	ld.global.f64 	%fd41, [%rd37];
	fma.rn.f64 	%fd42, %fd40, %fd41, %fd66;
	cvt.u64.u32 	%rd38, %r3;
	cvt.u64.u32 	%rd39, %r41;
	add.s64 	%rd40, %rd39, %rd38;
	shl.b64 	%rd41, %rd40, 3;
	add.s64 	%rd42, %rd2, %rd41;
	ld.global.f64 	%fd43, [%rd42+8];
	mul.wide.s32 	%rd43, %r18, 8;
	add.s64 	%rd44, %rd37, %rd43;
	ld.global.f64 	%fd44, [%rd44];
	fma.rn.f64 	%fd45, %fd43, %fd44, %fd42;
	ld.global.f64 	%fd46, [%rd42+16];
	add.s64 	%rd45, %rd44, %rd43;
	ld.global.f64 	%fd47, [%rd45];
	fma.rn.f64 	%fd48, %fd46, %fd47, %fd45;
	ld.global.f64 	%fd49, [%rd42+24];
	add.s64 	%rd46, %rd45, %rd43;
	ld.global.f64 	%fd50, [%rd46];
	fma.rn.f64 	%fd66, %fd49, %fd50, %fd48;
	add.s32 	%r41, %r41, 4;
$L__BB0_7:
	setp.eq.s32 	%p6, %r12, 0;
	@%p6 bra 	$L__BB0_12;
	setp.eq.s32 	%p7, %r12, 1;
	@%p7 bra 	$L__BB0_10;
	add.s32 	%r32, %r41, %r3;
	mul.wide.u32 	%rd47, %r32, 8;
	add.s64 	%rd48, %rd2, %rd47;
	ld.global.f64 	%fd52, [%rd48];
	mad.lo.s32 	%r33, %r41, %r18, %r1;
	mul.wide.s32 	%rd49, %r33, 8;
	add.s64 	%rd50, %rd1, %rd49;
	ld.global.f64 	%fd53, [%rd50];
	fma.rn.f64 	%fd54, %fd52, %fd53, %fd66;
	cvt.u64.u32 	%rd51, %r3;
	cvt.u64.u32 	%rd52, %r41;
	add.s64 	%rd53, %rd52, %rd51;
	shl.b64 	%rd54, %rd53, 3;
	add.s64 	%rd55, %rd2, %rd54;
	ld.global.f64 	%fd55, [%rd55+8];
	mul.wide.s32 	%rd56, %r18, 8;
	add.s64 	%rd57, %rd50, %rd56;
	ld.global.f64 	%fd56, [%rd57];
	fma.rn.f64 	%fd66, %fd55, %fd56, %fd54;
	add.s32 	%r41, %r41, 2;
$L__BB0_10:
	and.b32  	%r34, %r18, 1;
	setp.eq.b32 	%p8, %r34, 1;
	not.pred 	%p9, %p8;
	@%p9 bra 	$L__BB0_12;
	add.s32 	%r35, %r41, %r3;
	mul.wide.u32 	%rd58, %r35, 8;
	add.s64 	%rd59, %rd2, %rd58;
	ld.global.f64 	%fd57, [%rd59];
	mad.lo.s32 	%r36, %r41, %r18, %r1;
	mul.wide.s32 	%rd60, %r36, 8;
	add.s64 	%rd61, %rd1, %rd60;
	ld.global.f64 	%fd58, [%rd61];
	fma.rn.f64 	%fd66, %fd57, %fd58, %fd66;
$L__BB0_12:
	ld.param.u64 	%rd65, [_Z15MulMatrixKernelPdS_S_i_param_2];
	add.s32 	%r37, %r3, %r1;
	cvta.to.global.u64 	%rd62, %rd65;
	mul.wide.s32 	%rd63, %r37, 8;
	add.s64 	%rd64, %rd62, %rd63;
	st.global.f64 	[%rd64], %fd66;
$L__BB0_13:
	ret;

}


// ===== COMPILED SASS (sm_100) =====

	.target	sm_100

	.elftype	@"ET_EXEC"


//--------------------- .note.nv.tkinfo           --------------------------
	.section	.note.nv.tkinfo,"",@"SHT_NOTE"
	.sectionflags	@"SHF_NOTE_NV_TKINFO"
	.tkinfo
        /*0018*/ 	.word	0x00000002
        /*0030*/ 	.string	""
        /*0030*/ 	.string	"ptxas"
        /*0030*/ 	.string	"Cuda compilation tools, release 13.0, V13.0.88"
        /*0030*/ 	.string	"Build cuda_13.0.r13.0/compiler.36424714_0"
        /*0030*/ 	.string	"-arch sm_100 -m 64 "



//--------------------- .note.nv.cuinfo           --------------------------
	.section	.note.nv.cuinfo,"",@"SHT_NOTE"
	.sectionflags	@"SHF_NOTE_NV_CUINFO"
        /*0018*/ 	.short	0x0002
        /*001a*/ 	.short	0x0064
        /*001c*/ 	.short	0x0082
	.zero		2


//--------------------- .nv.info                  --------------------------
	.section	.nv.info,"",@"SHT_CUDA_INFO"
	.align	4


	//----- nvinfo : EIATTR_REGCOUNT
	.align		4
        /*0000*/ 	.byte	0x04, 0x2f
        /*0002*/ 	.short	(.L_1 - .L_0)
	.align		4
.L_0:
        /*0004*/ 	.word	index@(_Z15MulMatrixKernelPdS_S_i)
        /*0008*/ 	.word	0x0000001e


	//----- nvinfo : EIATTR_FRAME_SIZE
	.align		4
.L_1:
        /*000c*/ 	.byte	0x04, 0x11
        /*000e*/ 	.short	(.L_3 - .L_2)
	.align		4
.L_2:
        /*0010*/ 	.word	index@(_Z15MulMatrixKernelPdS_S_i)
        /*0014*/ 	.word	0x00000000


	//----- nvinfo : EIATTR_MIN_STACK_SIZE
	.align		4
.L_3:
        /*0018*/ 	.byte	0x04, 0x12
        /*001a*/ 	.short	(.L_5 - .L_4)
	.align		4
.L_4:
        /*001c*/ 	.word	index@(_Z15MulMatrixKernelPdS_S_i)
        /*0020*/ 	.word	0x00000000
.L_5:


//--------------------- .nv.compat                --------------------------
	.section	.nv.compat,"",@"SHT_CUDA_COMPAT_INFO"
	.align	4
        /*0000*/ 	.byte	0x02, 0x09, 0x00, 0x00, 0x02, 0x02, 0x01, 0x00, 0x02, 0x05, 0x05, 0x00, 0x03, 0x07, 0x01, 0x01
        /*0010*/ 	.byte	0x02, 0x03, 0x00, 0x00, 0x02, 0x06, 0x01, 0x00, 0x04, 0x0b, 0x08, 0x00, 0x01, 0x00, 0x00, 0x00
        /*0020*/ 	.byte	0x00, 0x00, 0x00, 0x00


//--------------------- .nv.info._Z15MulMatrixKernelPdS_S_i --------------------------
	.section	.nv.info._Z15MulMatrixKernelPdS_S_i,"",@"SHT_CUDA_INFO"
	.sectionflags	@""
	.align	4


	//----- nvinfo : EIATTR_CUDA_API_VERSION
	.align		4
        /*0000*/ 	.byte	0x04, 0x37
        /*0002*/ 	.short	(.L_7 - .L_6)
.L_6:
        /*0004*/ 	.word	0x00000082


	//----- nvinfo : EIATTR_KPARAM_INFO
	.align		4
.L_7:
        /*0008*/ 	.byte	0x04, 0x17
        /*000a*/ 	.short	(.L_9 - .L_8)
.L_8:
        /*000c*/ 	.word	0x00000000
        /*0010*/ 	.short	0x0003
        /*0012*/ 	.short	0x0018
        /*0014*/ 	.byte	0x00, 0xf0, 0x11, 0x00


	//----- nvinfo : EIATTR_KPARAM_INFO
	.align		4
.L_9:
        /*0018*/ 	.byte	0x04, 0x17
        /*001a*/ 	.short	(.L_11 - .L_10)
.L_10:
        /*001c*/ 	.word	0x00000000
        /*0020*/ 	.short	0x0002
        /*0022*/ 	.short	0x0010
        /*0024*/ 	.byte	0x00, 0xf5, 0x21, 0x00


	//----- nvinfo : EIATTR_KPARAM_INFO
	.align		4
.L_11:
        /*0028*/ 	.byte	0x04, 0x17
        /*002a*/ 	.short	(.L_13 - .L_12)
.L_12:
        /*002c*/ 	.word	0x00000000
        /*0030*/ 	.short	0x0001
        /*0032*/ 	.short	0x0008
        /*0034*/ 	.byte	0x00, 0xf5, 0x21, 0x00


	//----- nvinfo : EIATTR_KPARAM_INFO
	.align		4
.L_13:
        /*0038*/ 	.byte	0x04, 0x17
        /*003a*/ 	.short	(.L_15 - .L_14)
.L_14:
        /*003c*/ 	.word	0x00000000
        /*0040*/ 	.short	0x0000
        /*0042*/ 	.short	0x0000
        /*0044*/ 	.byte	0x00, 0xf5, 0x21, 0x00


	//----- nvinfo : EIATTR_SPARSE_MMA_MASK
	.align		4
.L_15:
        /*0048*/ 	.byte	0x03, 0x50
        /*004a*/ 	.short	0x0000


	//----- nvinfo : EIATTR_MAXREG_COUNT
	.align		4
        /*004c*/ 	.byte	0x03, 0x1b
        /*004e*/ 	.short	0x00ff


	//----- nvinfo : EIATTR_MERCURY_ISA_VERSION
	.align		4
        /*0050*/ 	.byte	0x03, 0x5f
        /*0052*/ 	.short	0x0101


	//----- nvinfo : EIATTR_VRC_CTA_INIT_COUNT
	.align		4
        /*0054*/ 	.byte	0x02, 0x4a
	.zero		1
	.zero		1


	//----- nvinfo : EIATTR_EXIT_INSTR_OFFSETS
	.align		4
        /*0058*/ 	.byte	0x04, 0x1c
        /*005a*/ 	.short	(.L_17 - .L_16)


	//   ....[0]....
.L_16:
        /*005c*/ 	.word	0x000000c0


	//   ....[1]....
        /*0060*/ 	.word	0x00000ad0


	//----- nvinfo : EIATTR_CBANK_PARAM_SIZE
	.align		4
.L_17:
        /*0064*/ 	.byte	0x03, 0x19
        /*0066*/ 	.short	0x001c


	//----- nvinfo : EIATTR_PARAM_CBANK
	.align		4
        /*0068*/ 	.byte	0x04, 0x0a
        /*006a*/ 	.short	(.L_19 - .L_18)
	.align		4
.L_18:
        /*006c*/ 	.word	index@(.nv.constant0._Z15MulMatrixKernelPdS_S_i)
        /*0070*/ 	.short	0x0380
        /*0072*/ 	.short	0x001c


	//----- nvinfo : EIATTR_SW_WAR
	.align		4
.L_19:
        /*0074*/ 	.byte	0x04, 0x36
        /*0076*/ 	.short	(.L_21 - .L_20)
.L_20:
        /*0078*/ 	.word	0x00000008
.L_21:


//--------------------- .nv.callgraph             --------------------------
	.section	.nv.callgraph,"",@"SHT_CUDA_CALLGRAPH"
	.align	4
	.sectionentsize	8
	.align		4
        /*0000*/ 	.word	0x00000000
	.align		4
        /*0004*/ 	.word	0xffffffff
	.align		4
        /*0008*/ 	.word	0x00000000
	.align		4
        /*000c*/ 	.word	0xfffffffe
	.align		4
        /*0010*/ 	.word	0x00000000
	.align		4
        /*0014*/ 	.word	0xfffffffd
	.align		4
        /*0018*/ 	.word	0x00000000
	.align		4
        /*001c*/ 	.word	0xfffffffc


//--------------------- .text._Z15MulMatrixKernelPdS_S_i --------------------------
	.section	.text._Z15MulMatrixKernelPdS_S_i,"ax",@progbits
	.align	128
        .global         _Z15MulMatrixKernelPdS_S_i
        .type           _Z15MulMatrixKernelPdS_S_i,@function
        .size           _Z15MulMatrixKernelPdS_S_i,(.L_x_5 - _Z15MulMatrixKernelPdS_S_i)
        .other          _Z15MulMatrixKernelPdS_S_i,@"STO_CUDA_ENTRY STV_DEFAULT"
_Z15MulMatrixKernelPdS_S_i:
.text._Z15MulMatrixKernelPdS_S_i:
[----:B------:R-:W-:Y:S01]  /*0000*/  LDC R1, c[0x0][0x37c] ;  /* 0x0000df00ff017b82 */ /* 0x000fe20000000800 */
[----:B------:R-:W0:Y:S01]  /*0010*/  S2R R0, SR_TID.X ;  /* 0x0000000000007919 */ /* 0x000e220000002100 */
[----:B------:R-:W0:Y:S01]  /*0020*/  LDCU UR4, c[0x0][0x360] ;  /* 0x00006c00ff0477ac */ /* 0x000e220008000800 */
[----:B------:R-:W0:Y:S01]  /*0030*/  S2R R3, SR_CTAID.X ;  /* 0x0000000000037919 */ /* 0x000e220000002500 */
[----:B------:R-:W1:Y:S01]  /*0040*/  LDCU UR5, c[0x0][0x364] ;  /* 0x00006c80ff0577ac */ /* 0x000e620008000800 */
[----:B------:R-:W1:Y:S01]  /*0050*/  S2R R21, SR_TID.Y ;  /* 0x0000000000157919 */ /* 0x000e620000002200 */
[----:B------:R-:W2:Y:S01]  /*0060*/  LDCU UR18, c[0x0][0x398] ;  /* 0x00007300ff1277ac */ /* 0x000ea20008000800 */
[----:B------:R-:W1:Y:S01]  /*0070*/  S2R R2, SR_CTAID.Y ;  /* 0x0000000000027919 */ /* 0x000e620000002600 */
[----:B0-----:R-:W-:Y:S02]  /*0080*/  IMAD R0, R3, UR4, R0 ;  /* 0x0000000403007c24 */ /* 0x001fe4000f8e0200 */
[----:B-1----:R-:W-:-:S05]  /*0090*/  IMAD R21, R2, UR5, R21 ;  /* 0x0000000502157c24 */ /* 0x002fca000f8e0215 */
[----:B------:R-:W-:-:S04]  /*00a0*/  VIMNMX R2, PT, PT, R0, R21, !PT ;  /* 0x0000001500027248 */ /* 0x000fc80007fe0100 */
[----:B--2---:R-:W-:-:S13]  /*00b0*/  ISETP.GE.AND P0, PT, R2, UR18, PT ;  /* 0x0000001202007c0c */ /* 0x004fda000bf06270 */
[----:B------:R-:W-:Y:S05]  /*00c0*/  @P0 EXIT ;  /* 0x000000000000094d */ /* 0x000fea0003800000 */
[----:B------:R-:W-:Y:S02]  /*00d0*/  UISETP.GE.U32.AND UP0, UPT, UR18, 0x8, UPT ;  /* 0x000000081200788c */ /* 0x000fe4000bf06070 */
[----:B------:R-:W-:Y:S01]  /*00e0*/  IMAD R21, R21, UR18, RZ ;  /* 0x0000001215157c24 */ /* 0x000fe2000f8e02ff */
[----:B------:R-:W-:Y:S01]  /*00f0*/  CS2R R12, SRZ ;  /* 0x00000000000c7805 */ /* 0x000fe2000001ff00 */
[----:B------:R-:W0:Y:S01]  /*0100*/  LDCU.64 UR16, c[0x0][0x358] ;  /* 0x00006b00ff1077ac */ /* 0x000e220008000a00 */
[----:B------:R-:W-:-:S04]  /*0110*/  UMOV UR4, URZ ;  /* 0x000000ff00047c82 */ /* 0x000fc80008000000 */
[----:B------:R-:W-:Y:S05]  /*0120*/  BRA.U !UP0, `(.L_x_0) ;  /* 0x0000000508147547 */ /* 0x000fea000b800000 */
[----:B------:R-:W1:Y:S01]  /*0130*/  LDCU.128 UR20, c[0x0][0x380] ;  /* 0x00007000ff1477ac */ /* 0x000e620008000c00 */
[----:B------:R-:W-:Y:S01]  /*0140*/  IMAD.MOV.U32 R20, RZ, RZ, R0 ;  /* 0x000000ffff147224 */ /* 0x000fe200078e0000 */
[----:B------:R-:W-:Y:S01]  /*0150*/  CS2R R12, SRZ ;  /* 0x00000000000c7805 */ /* 0x000fe2000001ff00 */
[----:B------:R-:W-:-:S04]  /*0160*/  ULOP3.LUT UR4, UR18, 0x7ffffff8, URZ, 0xc0, !UPT ;  /* 0x7ffffff812047892 */ /* 0x000fc8000f8ec0ff */
[----:B------:R-:W-:Y:S01]  /*0170*/  UIADD3 UR4, UPT, UPT, -UR4, URZ, URZ ;  /* 0x000000ff04047290 */ /* 0x000fe2000fffe1ff */
[----:B-1----:R-:W-:Y:S01]  /*0180*/  MOV R2, UR20 ;  /* 0x0000001400027c02 */ /* 0x002fe20008000f00 */
[----:B------:R-:W-:Y:S01]  /*0190*/  IMAD.U32 R3, RZ, RZ, UR21 ;  /* 0x00000015ff037e24 */ /* 0x000fe2000f8e00ff */
[----:B------:R-:W-:Y:S02]  /*01a0*/  UIMAD.WIDE UR6, UR18, 0x18, UR22 ;  /* 0x00000018120678a5 */ /* 0x000fe4000f8e0216 */
[----:B------:R-:W-:Y:S01]  /*01b0*/  UIMAD.WIDE UR8, UR18, 0x20, UR22 ;  /* 0x00000020120878a5 */ /* 0x000fe2000f8e0216 */
[----:B------:R-:W-:Y:S01]  /*01c0*/  IMAD.WIDE.U32 R2, R21, 0x8, R2 ;  /* 0x0000000815027825 */ /* 0x000fe200078e0002 */
[----:B------:R-:W-:Y:S02]  /*01d0*/  UIMAD.WIDE UR10, UR18, 0x28, UR22 ;  /* 0x00000028120a78a5 */ /* 0x000fe4000f8e0216 */
[----:B------:R-:W-:Y:S01]  /*01e0*/  UIMAD.WIDE UR12, UR18, 0x30, UR22 ;  /* 0x00000030120c78a5 */ /* 0x000fe2000f8e0216 */
[----:B------:R-:W-:Y:S01]  /*01f0*/  IADD3 R8, P0, PT, R2, 0x20, RZ ;  /* 0x0000002002087810 */ /* 0x000fe20007f1e0ff */
[----:B------:R-:W-:-:S03]  /*0200*/  UIMAD.WIDE UR14, UR18, 0x38, UR22 ;  /* 0x00000038120e78a5 */ /* 0x000fc6000f8e0216 */
[----:B------:R-:W-:-:S09]  /*0210*/  IADD3.X R9, PT, PT, RZ, R3, RZ, P0, !PT ;  /* 0x00000003ff097210 */ /* 0x000fd200007fe4ff */
.L_x_1:
[----:B------:R-:W-:Y:S01]  /*0220*/  HFMA2 R23, -RZ, RZ, 0, 4.76837158203125e-07 ;  /* 0x00000008ff177431 */ /* 0x000fe200000001ff */
[----:B------:R-:W-:Y:S01]  /*0230*/  UIMAD.WIDE UR24, UR18, 0x8, UR22 ;  /* 0x00000008121878a5 */ /* 0x000fe2000f8e0216 */
[----:B------:R-:W-:Y:S01]  /*0240*/  IMAD.MOV.U32 R2, RZ, RZ, R8 ;  /* 0x000000ffff027224 */ /* 0x000fe200078e0008 */
[----:B------:R-:W-:Y:S01]  /*0250*/  MOV R3, R9 ;  /* 0x0000000900037202 */ /* 0x000fe20000000f00 */
[----:B------:R-:W-:-:S03]  /*0260*/  UIMAD.WIDE UR20, UR18, 0x10, UR22 ;  /* 0x00000010121478a5 */ /* 0x000fc6000f8e0216 */
[----:B------:R-:W-:Y:S01]  /*0270*/  MOV R19, UR25 ;  /* 0x0000001900137c02 */ /* 0x000fe20008000f00 */
[----:B------:R-:W-:Y:S01]  /*0280*/  IMAD.U32 R18, RZ, RZ, UR24 ;  /* 0x00000018ff127e24 */ /* 0x000fe2000f8e00ff */
[----:B0-----:R-:W2:Y:S01]  /*0290*/  LDG.E.64 R24, desc[UR16][R2.64+-0x20] ;  /* 0xffffe01002187981 */ /* 0x001ea2000c1e1b00 */
[C---:B------:R-:W-:Y:S01]  /*02a0*/  IMAD.WIDE R22, R20.reuse, R23, UR22 ;  /* 0x0000001614167e25 */ /* 0x040fe2000f8e0217 */
[----:B------:R-:W-:Y:S02]  /*02b0*/  MOV R16, UR20 ;  /* 0x0000001400107c02 */ /* 0x000fe40008000f00 */
[----:B------:R-:W3:Y:S01]  /*02c0*/  LDG.E.64 R10, desc[UR16][R2.64+-0x18] ;  /* 0xffffe810020a7981 */ /* 0x000ee2000c1e1b00 */
[----:B------:R-:W-:-:S03]  /*02d0*/  IMAD.WIDE R18, R20, 0x8, R18 ;  /* 0x0000000814127825 */ /* 0x000fc600078e0212 */
[----:B------:R-:W2:Y:S01]  /*02e0*/  LDG.E.64 R22, desc[UR16][R22.64] ;  /* 0x0000001016167981 */ /* 0x000ea2000c1e1b00 */
[----:B------:R-:W-:-:S03]  /*02f0*/  IMAD.U32 R17, RZ, RZ, UR21 ;  /* 0x00000015ff117e24 */ /* 0x000fc6000f8e00ff */
[----:B------:R-:W3:Y:S01]  /*0300*/  LDG.E.64 R18, desc[UR16][R18.64] ;  /* 0x0000001012127981 */ /* 0x000ee2000c1e1b00 */
[----:B------:R-:W-:-:S04]  /*0310*/  IMAD.WIDE R16, R20, 0x8, R16 ;  /* 0x0000000814107825 */ /* 0x000fc800078e0210 */
[----:B------:R-:W-:Y:S01]  /*0320*/  HFMA2 R9, -RZ, RZ, 0, 4.76837158203125e-07 ;  /* 0x00000008ff097431 */ /* 0x000fe200000001ff */
[----:B------:R-:W4:Y:S04]  /*0330*/  LDG.E.64 R14, desc[UR16][R2.64+-0x10] ;  /* 0xfffff010020e7981 */ /* 0x000f28000c1e1b00 */
[----:B------:R-:W4:Y:S01]  /*0340*/  LDG.E.64 R16, desc[UR16][R16.64] ;  /* 0x0000001010107981 */ /* 0x000f22000c1e1b00 */
[----:B------:R-:W-:-:S03]  /*0350*/  IMAD.WIDE R8, R20, R9, UR6 ;  /* 0x0000000614087e25 */ /* 0x000fc6000f8e0209 */
[----:B------:R-:W5:Y:S04]  /*0360*/  LDG.E.64 R6, desc[UR16][R2.64+-0x8] ;  /* 0xfffff81002067981 */ /* 0x000f68000c1e1b00 */
[----:B------:R-:W5:Y:S01]  /*0370*/  LDG.E.64 R8, desc[UR16][R8.64] ;  /* 0x0000001008087981 */ /* 0x000f62000c1e1b00 */
[----:B------:R-:W-:-:S05]  /*0380*/  MOV R5, 0x8 ;  /* 0x0000000800057802 */ /* 0x000fca0000000f00 */
[----:B------:R-:W-:-:S06]  /*0390*/  IMAD.WIDE R4, R20, R5, UR8 ;  /* 0x0000000814047e25 */ /* 0x000fcc000f8e0205 */
[----:B------:R-:W5:Y:S01]  /*03a0*/  LDG.E.64 R4, desc[UR16][R4.64] ;  /* 0x0000001004047981 */ /* 0x000f62000c1e1b00 */
[----:B--2---:R-:W-:Y:S01]  /*03b0*/  DFMA R24, R24, R22, R12 ;  /* 0x000000161818722b */ /* 0x004fe2000000000c */
[----:B------:R-:W-:Y:S02]  /*03c0*/  IMAD.MOV.U32 R23, RZ, RZ, 0x8 ;  /* 0x00000008ff177424 */ /* 0x000fe400078e00ff */
[----:B------:R-:W2:Y:S02]  /*03d0*/  LDG.E.64 R12, desc[UR16][R2.64] ;  /* 0x00000010020c7981 */ /* 0x000ea4000c1e1b00 */
[----:B------:R-:W-:-:S03]  /*03e0*/  IMAD.WIDE R22, R20, R23, UR10 ;  /* 0x0000000a14167e25 */ /* 0x000fc6000f8e0217 */
[----:B---3--:R-:W-:Y:S01]  /*03f0*/  DFMA R18, R10, R18, R24 ;  /* 0x000000120a12722b */ /* 0x008fe20000000018 */
[----:B------:R-:W-:Y:S01]  /*0400*/  MOV R25, 0x8 ;  /* 0x0000000800197802 */ /* 0x000fe20000000f00 */
[----:B------:R-:W3:Y:S04]  /*0410*/  LDG.E.64 R10, desc[UR16][R2.64+0x8] ;  /* 0x00000810020a7981 */ /* 0x000ee8000c1e1b00 */
[----:B------:R-:W3:Y:S01]  /*0420*/  LDG.E.64 R22, desc[UR16][R22.64] ;  /* 0x0000001016167981 */ /* 0x000ee2000c1e1b00 */
[C---:B------:R-:W-:Y:S01]  /*0430*/  IMAD.WIDE R24, R20.reuse, R25, UR12 ;  /* 0x0000000c14187e25 */ /* 0x040fe2000f8e0219 */
[----:B----4-:R-:W-:Y:S01]  /*0440*/  DFMA R16, R14, R16, R18 ;  /* 0x000000100e10722b */ /* 0x010fe20000000012 */
[----:B------:R-:W-:Y:S01]  /*0450*/  MOV R19, 0x8 ;  /* 0x0000000800137802 */ /* 0x000fe20000000f00 */
[----:B------:R-:W4:Y:S04]  /*0460*/  LDG.E.64 R14, desc[UR16][R2.64+0x10] ;  /* 0x00001010020e7981 */ /* 0x000f28000c1e1b00 */
[----:B------:R-:W4:Y:S01]  /*0470*/  LDG.E.64 R24, desc[UR16][R24.64] ;  /* 0x0000001018187981 */ /* 0x000f22000c1e1b00 */
[----:B------:R-:W-:Y:S01]  /*0480*/  IMAD.WIDE R18, R20, R19, UR14 ;  /* 0x0000000e14127e25 */ /* 0x000fe2000f8e0213 */
[----:B-----5:R-:W-:-:S02]  /*0490*/  DFMA R8, R6, R8, R16 ;  /* 0x000000080608722b */ /* 0x020fc40000000010 */
[----:B------:R-:W5:Y:S04]  /*04a0*/  LDG.E.64 R6, desc[UR16][R2.64+0x18] ;  /* 0x0000181002067981 */ /* 0x000f68000c1e1b00 */
[----:B------:R-:W5:Y:S01]  /*04b0*/  LDG.E.64 R18, desc[UR16][R18.64] ;  /* 0x0000001012127981 */ /* 0x000f62000c1e1b00 */
[----:B------:R-:W-:-:S04]  /*04c0*/  UIADD3 UR4, UPT, UPT, UR4, 0x8, URZ ;  /* 0x0000000804047890 */ /* 0x000fc8000fffe0ff */
[----:B------:R-:W-:Y:S01]  /*04d0*/  UISETP.NE.AND UP0, UPT, UR4, URZ, UPT ;  /* 0x000000ff0400728c */ /* 0x000fe2000bf05270 */
[----:B--2---:R-:W-:-:S08]  /*04e0*/  DFMA R4, R12, R4, R8 ;  /* 0x000000040c04722b */ /* 0x004fd00000000008 */
[----:B---3--:R-:W-:-:S08]  /*04f0*/  DFMA R4, R10, R22, R4 ;  /* 0x000000160a04722b */ /* 0x008fd00000000004 */
[----:B----4-:R-:W-:Y:S01]  /*0500*/  DFMA R4, R14, R24, R4 ;  /* 0x000000180e04722b */ /* 0x010fe20000000004 */
[----:B------:R-:W-:-:S07]  /*0510*/  IADD3 R8, P0, PT, R2, 0x40, RZ ;  /* 0x0000004002087810 */ /* 0x000fce0007f1e0ff */
[----:B-----5:R-:W-:Y:S01]  /*0520*/  DFMA R12, R6, R18, R4 ;  /* 0x00000012060c722b */ /* 0x020fe20000000004 */
[----:B------:R-:W-:Y:S01]  /*0530*/  IMAD.U32 R5, RZ, RZ, UR18 ;  /* 0x00000012ff057e24 */ /* 0x000fe2000f8e00ff */
[----:B------:R-:W-:-:S04]  /*0540*/  IADD3.X R9, PT, PT, RZ, R3, RZ, P0, !PT ;  /* 0x00000003ff097210 */ /* 0x000fc800007fe4ff */
[----:B------:R-:W-:Y:S01]  /*0550*/  LEA R20, R5, R20, 0x3 ;  /* 0x0000001405147211 */ /* 0x000fe200078e18ff */
[----:B------:R-:W-:Y:S06]  /*0560*/  BRA.U UP0, `(.L_x_1) ;  /* 0xfffffffd002c7547 */ /* 0x000fec000b83ffff */
[----:B------:R-:W-:-:S12]  /*0570*/  ULOP3.LUT UR4, UR18, 0x7ffffff8, URZ, 0xc0, !UPT ;  /* 0x7ffffff812047892 */ /* 0x000fd8000f8ec0ff */
.L_x_0:
[----:B------:R-:W-:-:S04]  /*0580*/  ULOP3.LUT UR6, UR18, 0x7, URZ, 0xc0, !UPT ;  /* 0x0000000712067892 */ /* 0x000fc8000f8ec0ff */
[----:B------:R-:W-:-:S09]  /*0590*/  UISETP.NE.AND UP0, UPT, UR6, URZ, UPT ;  /* 0x000000ff0600728c */ /* 0x000fd2000bf05270 */
[----:B------:R-:W-:Y:S05]  /*05a0*/  BRA.U !UP0, `(.L_x_2) ;  /* 0x0000000508387547 */ /* 0x000fea000b800000 */
[----:B------:R-:W-:Y:S02]  /*05b0*/  UISETP.GE.U32.AND UP0, UPT, UR6, 0x4, UPT ;  /* 0x000000040600788c */ /* 0x000fe4000bf06070 */
[----:B------:R-:W-:-:S04]  /*05c0*/  ULOP3.LUT UR5, UR18, 0x3, URZ, 0xc0, !UPT ;  /* 0x0000000312057892 */ /* 0x000fc8000f8ec0ff */
[----:B------:R-:W-:-:S03]  /*05d0*/  UISETP.NE.AND UP1, UPT, UR5, URZ, UPT ;  /* 0x000000ff0500728c */ /* 0x000fc6000bf25270 */
[----:B------:R-:W-:Y:S08]  /*05e0*/  BRA.U !UP0, `(.L_x_3) ;  /* 0x00000001087c7547 */ /* 0x000ff0000b800000 */
[----:B------:R-:W1:Y:S01]  /*05f0*/  LDC.64 R10, c[0x0][0x380] ;  /* 0x0000e000ff0a7b82 */ /* 0x000e620000000a00 */
[----:B------:R-:W2:Y:S01]  /*0600*/  LDCU.64 UR6, c[0x0][0x380] ;  /* 0x00007000ff0677ac */ /* 0x000ea20008000a00 */
[----:B------:R-:W-:Y:S01]  /*0610*/  IMAD.U32 R5, RZ, RZ, UR4 ;  /* 0x00000004ff057e24 */ /* 0x000fe2000f8e00ff */
[C---:B------:R-:W-:Y:S01]  /*0620*/  IADD3 R3, PT, PT, R21.reuse, UR4, RZ ;  /* 0x0000000415037c10 */ /* 0x040fe2000fffe0ff */
[----:B------:R-:W-:Y:S01]  /*0630*/  IMAD.U32 R23, RZ, RZ, UR18 ;  /* 0x00000012ff177e24 */ /* 0x000fe2000f8e00ff */
[----:B------:R-:W-:Y:S01]  /*0640*/  IADD3 R2, P0, PT, R21, UR4, RZ ;  /* 0x0000000415027c10 */ /* 0x000fe2000ff1e0ff */
[----:B------:R-:W-:Y:S02]  /*0650*/  IMAD R5, R5, UR18, R0 ;  /* 0x0000001205057c24 */ /* 0x000fe4000f8e0200 */
[----:B------:R-:W3:Y:S01]  /*0660*/  LDC.64 R18, c[0x0][0x388] ;  /* 0x0000e200ff127b82 */ /* 0x000ee20000000a00 */
[----:B------:R-:W-:Y:S01]  /*0670*/  MOV R25, UR18 ;  /* 0x0000001200197c02 */ /* 0x000fe20008000f00 */
[----:B-1----:R-:W-:Y:S01]  /*0680*/  IMAD.WIDE.U32 R10, R3, 0x8, R10 ;  /* 0x00000008030a7825 */ /* 0x002fe200078e000a */
[----:B------:R-:W-:-:S02]  /*0690*/  IADD3.X R3, PT, PT, RZ, RZ, RZ, P0, !PT ;  /* 0x000000ffff037210 */ /* 0x000fc400007fe4ff */
[----:B--2---:R-:W-:-:S03]  /*06a0*/  LEA R16, P0, R2, UR6, 0x3 ;  /* 0x0000000602107c11 */ /* 0x004fc6000f8018ff */
[----:B0-----:R-:W2:Y:S01]  /*06b0*/  LDG.E.64 R10, desc[UR16][R10.64] ;  /* 0x000000100a0a7981 */ /* 0x001ea2000c1e1b00 */
[----:B---3--:R-:W-:Y:S01]  /*06c0*/  IMAD.WIDE R18, R5, 0x8, R18 ;  /* 0x0000000805127825 */ /* 0x008fe200078e0212 */
[----:B------:R-:W-:-:S04]  /*06d0*/  LEA.HI.X R17, R2, UR7, R3, 0x3, P0 ;  /* 0x0000000702117c11 */ /* 0x000fc800080f1c03 */
[----:B------:R-:W2:Y:S01]  /*06e0*/  LDG.E.64 R14, desc[UR16][R18.64] ;  /* 0x00000010120e7981 */ /* 0x000ea2000c1e1b00 */
[----:B------:R-:W-:-:S03]  /*06f0*/  IMAD.WIDE R22, R23, 0x8, R18 ;  /* 0x0000000817167825 */ /* 0x000fc600078e0212 */
[----:B------:R-:W3:Y:S04]  /*0700*/  LDG.E.64 R6, desc[UR16][R16.64+0x8] ;  /* 0x0000081010067981 */ /* 0x000ee8000c1e1b00 */
[----:B------:R-:W3:Y:S01]  /*0710*/  LDG.E.64 R8, desc[UR16][R22.64] ;  /* 0x0000001016087981 */ /* 0x000ee2000c1e1b00 */
[----:B------:R-:W-:Y:S01]  /*0720*/  IMAD.WIDE R24, R25, 0x8, R22 ;  /* 0x0000000819187825 */ /* 0x000fe200078e0216 */
[----:B------:R-:W-:Y:S02]  /*0730*/  MOV R27, UR18 ;  /* 0x00000012001b7c02 */ /* 0x000fe40008000f00 */
[----:B------:R-:W4:Y:S04]  /*0740*/  LDG.E.64 R2, desc[UR16][R16.64+0x10] ;  /* 0x0000101010027981 */ /* 0x000f28000c1e1b00 */
[----:B------:R-:W4:Y:S01]  /*0750*/  LDG.E.64 R4, desc[UR16][R24.64] ;  /* 0x0000001018047981 */ /* 0x000f22000c1e1b00 */
[----:B------:R-:W-:-:S03]  /*0760*/  IMAD.WIDE R26, R27, 0x8, R24 ;  /* 0x000000081b1a7825 */ /* 0x000fc600078e0218 */
[----:B------:R-:W5:Y:S04]  /*0770*/  LDG.E.64 R18, desc[UR16][R16.64+0x18] ;  /* 0x0000181010127981 */ /* 0x000f68000c1e1b00 */
[----:B------:R-:W5:Y:S01]  /*0780*/  LDG.E.64 R26, desc[UR16][R26.64] ;  /* 0x000000101a1a7981 */ /* 0x000f62000c1e1b00 */
[----:B------:R-:W-:Y:S01]  /*0790*/  UIADD3 UR4, UPT, UPT, UR4, 0x4, URZ ;  /* 0x0000000404047890 */ /* 0x000fe2000fffe0ff */
[----:B--2---:R-:W-:-:S08]  /*07a0*/  DFMA R10, R10, R14, R12 ;  /* 0x0000000e0a0a722b */ /* 0x004fd0000000000c */
[----:B---3--:R-:W-:-:S08]  /*07b0*/  DFMA R6, R6, R8, R10 ;  /* 0x000000080606722b */ /* 0x008fd0000000000a */
[----:B----4-:R-:W-:-:S08]  /*07c0*/  DFMA R2, R2, R4, R6 ;  /* 0x000000040202722b */ /* 0x010fd00000000006 */
[----:B-----5:R-:W-:-:S11]  /*07d0*/  DFMA R12, R18, R26, R2 ;  /* 0x0000001a120c722b */ /* 0x020fd60000000002 */
.L_x_3:
[----:B------:R-:W-:Y:S05]  /*07e0*/  BRA.U !UP1, `(.L_x_2) ;  /* 0x0000000109a87547 */ /* 0x000fea000b800000 */
[----:B------:R-:W-:Y:S01]  /*07f0*/  UISETP.NE.AND UP0, UPT, UR5, 0x1, UPT ;  /* 0x000000010500788c */ /* 0x000fe2000bf05270 */
[----:B------:R-:W-:Y:S01]  /*0800*/  IMAD.U32 R9, RZ, RZ, UR4 ;  /* 0x00000004ff097e24 */ /* 0x000fe2000f8e00ff */
[----:B------:R-:W-:Y:S02]  /*0810*/  ULOP3.LUT UR5, UR18, 0x1, URZ, 0xc0, !UPT ;  /* 0x0000000112057892 */ /* 0x000fe4000f8ec0ff */
[----:B------:R-:W-:Y:S02]  /*0820*/  MOV R11, UR18 ;  /* 0x00000012000b7c02 */ /* 0x000fe40008000f00 */
[----:B------:R-:W-:Y:S01]  /*0830*/  PLOP3.LUT P1, PT, PT, PT, UP0, 0x80, 0x8 ;  /* 0x000000000008781c */ /* 0x000fe20003f2f008 */
[----:B------:R-:W-:-:S04]  /*0840*/  UISETP.NE.U32.AND UP1, UPT, UR5, 0x1, UPT ;  /* 0x000000010500788c */ /* 0x000fc8000bf25070 */
[----:B------:R-:W1:Y:S02]  /*0850*/  @UP0 LDCU.128 UR8, c[0x0][0x380] ;  /* 0x00007000ff0807ac */ /* 0x000e640008000c00 */
[----:B------:R-:W-:Y:S01]  /*0860*/  PLOP3.LUT P0, PT, PT, PT, UP1, 0x80, 0x8 ;  /* 0x000000000008781c */ /* 0x000fe20003f0f018 */
[----:B------:R-:W2:Y:S05]  /*0870*/  @UP0 LDCU.64 UR6, c[0x0][0x380] ;  /* 0x00007000ff0607ac */ /* 0x000eaa0008000a00 */
[C---:B------:R-:W-:Y:S01]  /*0880*/  @P1 IADD3 R7, PT, PT, R21.reuse, UR4, RZ ;  /* 0x0000000415071c10 */ /* 0x040fe2000fffe0ff */
[----:B------:R-:W3:Y:S01]  /*0890*/  @!UP1 LDCU.128 UR12, c[0x0][0x380] ;  /* 0x00007000ff0c97ac */ /* 0x000ee20008000c00 */
[----:B------:R-:W-:Y:S01]  /*08a0*/  @P1 IADD3 R6, P2, PT, R21, UR4, RZ ;  /* 0x0000000415061c10 */ /* 0x000fe2000ff5e0ff */
[----:B------:R-:W-:Y:S01]  /*08b0*/  @P1 IMAD R9, R9, UR18, R0 ;  /* 0x0000001209091c24 */ /* 0x000fe2000f8e0200 */
[----:B------:R-:W-:Y:S01]  /*08c0*/  @UP0 UIADD3 UR4, UPT, UPT, UR4, 0x2, URZ ;  /* 0x0000000204040890 */ /* 0x000fe2000fffe0ff */
[----:B-1----:R-:W-:Y:S01]  /*08d0*/  MOV R2, UR8 ;  /* 0x0000000800027c02 */ /* 0x002fe20008000f00 */
[----:B------:R-:W-:Y:S01]  /*08e0*/  IMAD.U32 R3, RZ, RZ, UR9 ;  /* 0x00000009ff037e24 */ /* 0x000fe2000f8e00ff */
[----:B------:R-:W-:-:S02]  /*08f0*/  MOV R4, UR10 ;  /* 0x0000000a00047c02 */ /* 0x000fc40008000f00 */
[----:B------:R-:W-:Y:S01]  /*0900*/  MOV R5, UR11 ;  /* 0x0000000b00057c02 */ /* 0x000fe20008000f00 */
[----:B------:R-:W-:-:S04]  /*0910*/  @P1 IMAD.WIDE.U32 R2, R7, 0x8, R2 ;  /* 0x0000000807021825 */ /* 0x000fc800078e0002 */
[----:B------:R-:W-:Y:S01]  /*0920*/  @P1 IMAD.WIDE R4, R9, 0x8, R4 ;  /* 0x0000000809041825 */ /* 0x000fe200078e0204 */
[----:B------:R-:W-:Y:S01]  /*0930*/  MOV R19, UR4 ;  /* 0x0000000400137c02 */ /* 0x000fe20008000f00 */
[----:B0-----:R-:W4:Y:S02]  /*0940*/  @P1 LDG.E.64 R2, desc[UR16][R2.64] ;  /* 0x0000001002021981 */ /* 0x001f24000c1e1b00 */
[----:B------:R-:W-:Y:S01]  /*0950*/  @P1 IMAD.X R7, RZ, RZ, RZ, P2 ;  /* 0x000000ffff071224 */ /* 0x000fe200010e06ff */
[----:B--2---:R-:W-:-:S04]  /*0960*/  @P1 LEA R8, P2, R6, UR6, 0x3 ;  /* 0x0000000606081c11 */ /* 0x004fc8000f8418ff */
[----:B------:R-:W-:Y:S01]  /*0970*/  @P1 LEA.HI.X R9, R6, UR7, R7, 0x3, P2 ;  /* 0x0000000706091c11 */ /* 0x000fe200090f1c07 */
[----:B------:R-:W-:Y:S02]  /*0980*/  @P1 IMAD.WIDE R6, R11, 0x8, R4 ;  /* 0x000000080b061825 */ /* 0x000fe400078e0204 */
[----:B------:R-:W4:Y:S01]  /*0990*/  @P1 LDG.E.64 R4, desc[UR16][R4.64] ;  /* 0x0000001004041981 */ /* 0x000f22000c1e1b00 */
[----:B---3--:R-:W-:Y:S01]  /*09a0*/  MOV R14, UR12 ;  /* 0x0000000c000e7c02 */ /* 0x008fe20008000f00 */
[----:B------:R-:W-:Y:S01]  /*09b0*/  IMAD.U32 R15, RZ, RZ, UR13 ;  /* 0x0000000dff0f7e24 */ /* 0x000fe2000f8e00ff */
[----:B------:R-:W-:Y:S01]  /*09c0*/  MOV R10, UR14 ;  /* 0x0000000e000a7c02 */ /* 0x000fe20008000f00 */
[----:B------:R-:W-:Y:S01]  /*09d0*/  IMAD.U32 R11, RZ, RZ, UR15 ;  /* 0x0000000fff0b7e24 */ /* 0x000fe2000f8e00ff */
[----:B------:R-:W-:Y:S01]  /*09e0*/  @!P0 IADD3 R17, PT, PT, R21, UR4, RZ ;  /* 0x0000000415118c10 */ /* 0x000fe2000fffe0ff */
[----:B------:R-:W-:Y:S01]  /*09f0*/  @!P0 IMAD R19, R19, UR18, R0 ;  /* 0x0000001213138c24 */ /* 0x000fe2000f8e0200 */
[----:B------:R-:W2:Y:S04]  /*0a00*/  @P1 LDG.E.64 R6, desc[UR16][R6.64] ;  /* 0x0000001006061981 */ /* 0x000ea8000c1e1b00 */
[----:B------:R-:W2:Y:S01]  /*0a10*/  @P1 LDG.E.64 R8, desc[UR16][R8.64+0x8] ;  /* 0x0000081008081981 */ /* 0x000ea2000c1e1b00 */
[----:B------:R-:W-:-:S04]  /*0a20*/  @!P0 IMAD.WIDE.U32 R14, R17, 0x8, R14 ;  /* 0x00000008110e8825 */ /* 0x000fc800078e000e */
[----:B------:R-:W-:Y:S02]  /*0a30*/  @!P0 IMAD.WIDE R10, R19, 0x8, R10 ;  /* 0x00000008130a8825 */ /* 0x000fe400078e020a */
[----:B------:R-:W3:Y:S04]  /*0a40*/  @!P0 LDG.E.64 R14, desc[UR16][R14.64] ;  /* 0x000000100e0e8981 */ /* 0x000ee8000c1e1b00 */
[----:B------:R-:W3:Y:S01]  /*0a50*/  @!P0 LDG.E.64 R10, desc[UR16][R10.64] ;  /* 0x000000100a0a8981 */ /* 0x000ee2000c1e1b00 */
[----:B----4-:R-:W-:-:S08]  /*0a60*/  @P1 DFMA R2, R2, R4, R12 ;  /* 0x000000040202122b */ /* 0x010fd0000000000c */
[----:B--2---:R-:W-:-:S08]  /*0a70*/  @P1 DFMA R12, R8, R6, R2 ;  /* 0x00000006080c122b */ /* 0x004fd00000000002 */
[----:B---3--:R-:W-:-:S11]  /*0a80*/  @!P0 DFMA R12, R14, R10, R12 ;  /* 0x0000000a0e0c822b */ /* 0x008fd6000000000c */
.L_x_2:
[----:B------:R-:W1:Y:S01]  /*0a90*/  LDC.64 R2, c[0x0][0x390] ;  /* 0x0000e400ff027b82 */ /* 0x000e620000000a00 */
[----:B------:R-:W-:-:S05]  /*0aa0*/  IADD3 R21, PT, PT, R0, R21, RZ ;  /* 0x0000001500157210 */ /* 0x000fca0007ffe0ff */
[----:B-1----:R-:W-:-:S05]  /*0ab0*/  IMAD.WIDE R2, R21, 0x8, R2 ;  /* 0x0000000815027825 */ /* 0x002fca00078e0202 */
[----:B0-----:R-:W-:Y:S01]  /*0ac0*/  STG.E.64 desc[UR16][R2.64], R12 ;  /* 0x0000000c02007986 */ /* 0x001fe2000c101b10 */
[----:B------:R-:W-:Y:S05]  /*0ad0*/  EXIT ;  /* 0x000000000000794d */ /* 0x000fea0003800000 */
.L_x_4:
[----:B------:R-:W-:-:S00]  /*0ae0*/  BRA `(.L_x_4) ;  /* 0xfffffffc00fc7947 */ /* 0x000fc0000383ffff */
[----:B------:R-:W-:-:S00]  /*0af0*/  NOP ;  /* 0x0000000000007918 */ /* 0x000fc00000000000 */
        /* <DEDUP_REMOVED lines=8> */
.L_x_5:


//--------------------- .nv.shared.reserved.0     --------------------------
	.section	.nv.shared.reserved.0,"aw",@nobits
	.weak		__nv_reservedSMEM_offset_0_alias
	.size		__nv_reservedSMEM_offset_0_alias, 0, 64
	.other		__nv_reservedSMEM_offset_0_alias,@"STO_CUDA_RESERVED_SHARED STV_DEFAULT"
__nv_reservedSMEM_offset_0_alias:
	.zero		0
	.zero		64


//--------------------- .nv.constant0._Z15MulMatrixKernelPdS_S_i --------------------------
	.section	.nv.constant0._Z15MulMatrixKernelPdS_S_i,"a",@progbits
	.sectionflags	@""
	.align	4
.nv.constant0._Z15MulMatrixKernelPdS_S_i:
	.zero		924


//--------------------- SYMBOLS --------------------------

	.type		.nv.reservedSmem.offset0,@object
	.size		.nv.reservedSmem.offset0,0x4
